//
// Generated by NVIDIA NVVM Compiler
//
// Compiler Build ID: CL-36424714
// Cuda compilation tools, release 13.0, V13.0.88
// Based on NVVM 20.0.0
//

.version 9.0
.target sm_100
.address_size 64

	// .globl	_Z9transposePfS_ii
.extern .shared .align 16 .b8 tile[];

.visible .entry _Z9transposePfS_ii(
	.param .u64 .ptr .align 1 _Z9transposePfS_ii_param_0,
	.param .u64 .ptr .align 1 _Z9transposePfS_ii_param_1,
	.param .u32 _Z9transposePfS_ii_param_2,
	.param .u32 _Z9transposePfS_ii_param_3
)
{
	.reg .pred 	%p<3>;
	.reg .b32 	%r<38>;
	.reg .b32 	%f<33>;
	.reg .b64 	%rd<41>;

	ld.param.u64 	%rd4, [_Z9transposePfS_ii_param_0];
	ld.param.u64 	%rd3, [_Z9transposePfS_ii_param_1];
	ld.param.u32 	%r19, [_Z9transposePfS_ii_param_2];
	ld.param.u32 	%r20, [_Z9transposePfS_ii_param_3];
	cvta.to.global.u64 	%rd1, %rd4;
	mov.u32 	%r22, %ctaid.x;
	shl.b32 	%r1, %r22, 7;
	mov.u32 	%r2, %tid.y;
	add.s32 	%r23, %r1, %r2;
	mov.u32 	%r24, %ctaid.y;
	shl.b32 	%r3, %r24, 7;
	mov.u32 	%r4, %tid.x;
	mad.lo.s32 	%r25, %r20, %r23, %r4;
	add.s32 	%r34, %r25, %r3;
	shl.b32 	%r6, %r20, 4;
	shl.b32 	%r26, %r4, 2;
	mov.u32 	%r27, tile;
	add.s32 	%r7, %r27, %r26;
	mov.b32 	%r35, 4128;
	mul.wide.s32 	%rd7, %r20, 4;
$L__BB0_1:
	mul.wide.s32 	%rd5, %r34, 4;
	add.s64 	%rd6, %rd1, %rd5;
	ld.global.f32 	%f1, [%rd6];
	add.s32 	%r28, %r7, %r35;
	st.shared.f32 	[%r28+-4128], %f1;
	add.s64 	%rd8, %rd6, %rd7;
	ld.global.f32 	%f2, [%rd8];
	st.shared.f32 	[%r28+-3612], %f2;
	add.s64 	%rd9, %rd8, %rd7;
	ld.global.f32 	%f3, [%rd9];
	st.shared.f32 	[%r28+-3096], %f3;
	add.s64 	%rd10, %rd9, %rd7;
	ld.global.f32 	%f4, [%rd10];
	st.shared.f32 	[%r28+-2580], %f4;
	add.s64 	%rd11, %rd10, %rd7;
	ld.global.f32 	%f5, [%rd11];
	st.shared.f32 	[%r28+-2064], %f5;
	add.s64 	%rd12, %rd11, %rd7;
	ld.global.f32 	%f6, [%rd12];
	st.shared.f32 	[%r28+-1548], %f6;
	add.s64 	%rd13, %rd12, %rd7;
	ld.global.f32 	%f7, [%rd13];
	st.shared.f32 	[%r28+-1032], %f7;
	add.s64 	%rd14, %rd13, %rd7;
	ld.global.f32 	%f8, [%rd14];
	st.shared.f32 	[%r28+-516], %f8;
	add.s64 	%rd15, %rd14, %rd7;
	ld.global.f32 	%f9, [%rd15];
	st.shared.f32 	[%r28], %f9;
	add.s64 	%rd16, %rd15, %rd7;
	ld.global.f32 	%f10, [%rd16];
	st.shared.f32 	[%r28+516], %f10;
	add.s64 	%rd17, %rd16, %rd7;
	ld.global.f32 	%f11, [%rd17];
	st.shared.f32 	[%r28+1032], %f11;
	add.s64 	%rd18, %rd17, %rd7;
	ld.global.f32 	%f12, [%rd18];
	st.shared.f32 	[%r28+1548], %f12;
	add.s64 	%rd19, %rd18, %rd7;
	ld.global.f32 	%f13, [%rd19];
	st.shared.f32 	[%r28+2064], %f13;
	add.s64 	%rd20, %rd19, %rd7;
	ld.global.f32 	%f14, [%rd20];
	st.shared.f32 	[%r28+2580], %f14;
	add.s64 	%rd21, %rd20, %rd7;
	ld.global.f32 	%f15, [%rd21];
	st.shared.f32 	[%r28+3096], %f15;
	add.s64 	%rd22, %rd21, %rd7;
	ld.global.f32 	%f16, [%rd22];
	st.shared.f32 	[%r28+3612], %f16;
	add.s32 	%r35, %r35, 8256;
	add.s32 	%r34, %r34, %r6;
	setp.ne.s32 	%p1, %r35, 70176;
	@%p1 bra 	$L__BB0_1;
	bar.sync 	0;
	add.s32 	%r30, %r3, %r2;
	mad.lo.s32 	%r31, %r19, %r30, %r4;
	add.s32 	%r36, %r31, %r1;
	shl.b32 	%r13, %r19, 4;
	mad.lo.s32 	%r14, %r4, 516, %r27;
	cvta.to.global.u64 	%rd2, %rd3;
	mov.b32 	%r37, 32;
$L__BB0_3:
	add.s32 	%r33, %r14, %r37;
	ld.shared.f32 	%f17, [%r33+-32];
	mul.wide.s32 	%rd23, %r36, 4;
	add.s64 	%rd24, %rd2, %rd23;
	st.global.f32 	[%rd24], %f17;
	ld.shared.f32 	%f18, [%r33+-28];
	mul.wide.s32 	%rd25, %r19, 4;
	add.s64 	%rd26, %rd24, %rd25;
	st.global.f32 	[%rd26], %f18;
	ld.shared.f32 	%f19, [%r33+-24];
	add.s64 	%rd27, %rd26, %rd25;
	st.global.f32 	[%rd27], %f19;
	ld.shared.f32 	%f20, [%r33+-20];
	add.s64 	%rd28, %rd27, %rd25;
	st.global.f32 	[%rd28], %f20;
	ld.shared.f32 	%f21, [%r33+-16];
	add.s64 	%rd29, %rd28, %rd25;
	st.global.f32 	[%rd29], %f21;
	ld.shared.f32 	%f22, [%r33+-12];
	add.s64 	%rd30, %rd29, %rd25;
	st.global.f32 	[%rd30], %f22;
	ld.shared.f32 	%f23, [%r33+-8];
	add.s64 	%rd31, %rd30, %rd25;
	st.global.f32 	[%rd31], %f23;
	ld.shared.f32 	%f24, [%r33+-4];
	add.s64 	%rd32, %rd31, %rd25;
	st.global.f32 	[%rd32], %f24;
	ld.shared.f32 	%f25, [%r33];
	add.s64 	%rd33, %rd32, %rd25;
	st.global.f32 	[%rd33], %f25;
	ld.shared.f32 	%f26, [%r33+4];
	add.s64 	%rd34, %rd33, %rd25;
	st.global.f32 	[%rd34], %f26;
	ld.shared.f32 	%f27, [%r33+8];
	add.s64 	%rd35, %rd34, %rd25;
	st.global.f32 	[%rd35], %f27;
	ld.shared.f32 	%f28, [%r33+12];
	add.s64 	%rd36, %rd35, %rd25;
	st.global.f32 	[%rd36], %f28;
	ld.shared.f32 	%f29, [%r33+16];
	add.s64 	%rd37, %rd36, %rd25;
	st.global.f32 	[%rd37], %f29;
	ld.shared.f32 	%f30, [%r33+20];
	add.s64 	%rd38, %rd37, %rd25;
	st.global.f32 	[%rd38], %f30;
	ld.shared.f32 	%f31, [%r33+24];
	add.s64 	%rd39, %rd38, %rd25;
	st.global.f32 	[%rd39], %f31;
	ld.shared.f32 	%f32, [%r33+28];
	add.s64 	%rd40, %rd39, %rd25;
	st.global.f32 	[%rd40], %f32;
	add.s32 	%r37, %r37, 64;
	add.s32 	%r36, %r36, %r13;
	setp.ne.s32 	%p2, %r37, 544;
	@%p2 bra 	$L__BB0_3;
	ret;

}


// ===== COMPILED SASS (sm_100) =====

	.target	sm_100

	.elftype	@"ET_EXEC"


//--------------------- .note.nv.tkinfo           --------------------------
	.section	.note.nv.tkinfo,"",@"SHT_NOTE"
	.sectionflags	@"SHF_NOTE_NV_TKINFO"
	.tkinfo
        /*0018*/ 	.word	0x00000002
        /*0030*/ 	.string	""
        /*0030*/ 	.string	"ptxas"
        /*0030*/ 	.string	"Cuda compilation tools, release 13.0, V13.0.88"
        /*0030*/ 	.string	"Build cuda_13.0.r13.0/compiler.36424714_0"
        /*0030*/ 	.string	"-arch sm_100 -m 64 "



//--------------------- .note.nv.cuinfo           --------------------------
	.section	.note.nv.cuinfo,"",@"SHT_NOTE"
	.sectionflags	@"SHF_NOTE_NV_CUINFO"
        /*0018*/ 	.short	0x0002
        /*001a*/ 	.short	0x0064
        /*001c*/ 	.short	0x0082
	.zero		2


//--------------------- .nv.info                  --------------------------
	.section	.nv.info,"",@"SHT_CUDA_INFO"
	.align	4


	//----- nvinfo : EIATTR_REGCOUNT
	.align		4
        /*0000*/ 	.byte	0x04, 0x2f
        /*0002*/ 	.short	(.L_1 - .L_0)
	.align		4
.L_0:
        /*0004*/ 	.word	index@(_Z9transposePfS_ii)
        /*0008*/ 	.word	0x00000020


	//----- nvinfo : EIATTR_FRAME_SIZE
	.align		4
.L_1:
        /*000c*/ 	.byte	0x04, 0x11
        /*000e*/ 	.short	(.L_3 - .L_2)
	.align		4
.L_2:
        /*0010*/ 	.word	index@(_Z9transposePfS_ii)
        /*0014*/ 	.word	0x00000000


	//----- nvinfo : EIATTR_MIN_STACK_SIZE
	.align		4
.L_3:
        /*0018*/ 	.byte	0x04, 0x12
        /*001a*/ 	.short	(.L_5 - .L_4)
	.align		4
.L_4:
        /*001c*/ 	.word	index@(_Z9transposePfS_ii)
        /*0020*/ 	.word	0x00000000
.L_5:


//--------------------- .nv.compat                --------------------------
	.section	.nv.compat,"",@"SHT_CUDA_COMPAT_INFO"
	.align	4
        /*0000*/ 	.byte	0x02, 0x09, 0x00, 0x00, 0x02, 0x02, 0x01, 0x00, 0x02, 0x05, 0x05, 0x00, 0x03, 0x07, 0x01, 0x01
        /*0010*/ 	.byte	0x02, 0x03, 0x00, 0x00, 0x02, 0x06, 0x01, 0x00, 0x04, 0x0b, 0x08, 0x00, 0x09, 0x00, 0x00, 0x00
        /*0020*/ 	.byte	0x00, 0x00, 0x00, 0x00


//--------------------- .nv.info._Z9transposePfS_ii --------------------------
	.section	.nv.info._Z9transposePfS_ii,"",@"SHT_CUDA_INFO"
	.sectionflags	@""
	.align	4


	//----- nvinfo : EIATTR_CUDA_API_VERSION
	.align		4
        /*0000*/ 	.byte	0x04, 0x37
        /*0002*/ 	.short	(.L_7 - .L_6)
.L_6:
        /*0004*/ 	.word	0x00000082


	//----- nvinfo : EIATTR_KPARAM_INFO
	.align		4
.L_7:
        /*0008*/ 	.byte	0x04, 0x17
        /*000a*/ 	.short	(.L_9 - .L_8)
.L_8:
        /*000c*/ 	.word	0x00000000
        /*0010*/ 	.short	0x0003
        /*0012*/ 	.short	0x0014
        /*0014*/ 	.byte	0x00, 0xf0, 0x11, 0x00


	//----- nvinfo : EIATTR_KPARAM_INFO
	.align		4
.L_9:
        /*0018*/ 	.byte	0x04, 0x17
        /*001a*/ 	.short	(.L_11 - .L_10)
.L_10:
        /*001c*/ 	.word	0x00000000
        /*0020*/ 	.short	0x0002
        /*0022*/ 	.short	0x0010
        /*0024*/ 	.byte	0x00, 0xf0, 0x11, 0x00


	//----- nvinfo : EIATTR_KPARAM_INFO
	.align		4
.L_11:
        /*0028*/ 	.byte	0x04, 0x17
        /*002a*/ 	.short	(.L_13 - .L_12)
.L_12:
        /*002c*/ 	.word	0x00000000
        /*0030*/ 	.short	0x0001
        /*0032*/ 	.short	0x0008
        /*0034*/ 	.byte	0x00, 0xf5, 0x21, 0x00


	//----- nvinfo : EIATTR_KPARAM_INFO
	.align		4
.L_13:
        /*0038*/ 	.byte	0x04, 0x17
        /*003a*/ 	.short	(.L_15 - .L_14)
.L_14:
        /*003c*/ 	.word	0x00000000
        /*0040*/ 	.short	0x0000
        /*0042*/ 	.short	0x0000
        /*0044*/ 	.byte	0x00, 0xf5, 0x21, 0x00


	//----- nvinfo : EIATTR_SPARSE_MMA_MASK
	.align		4
.L_15:
        /*0048*/ 	.byte	0x03, 0x50
        /*004a*/ 	.short	0x0000


	//----- nvinfo : EIATTR_MAXREG_COUNT
	.align		4
        /*004c*/ 	.byte	0x03, 0x1b
        /*004e*/ 	.short	0x00ff


	//----- nvinfo : EIATTR_NUM_BARRIERS
	.align		4
        /*0050*/ 	.byte	0x02, 0x4c
        /*0052*/ 	.byte	0x01
	.zero		1


	//----- nvinfo : EIATTR_MERCURY_ISA_VERSION
	.align		4
        /*0054*/ 	.byte	0x03, 0x5f
        /*0056*/ 	.short	0x0101


	//----- nvinfo : EIATTR_VRC_CTA_INIT_COUNT
	.align		4
        /*0058*/ 	.byte	0x02, 0x4a
	.zero		1
	.zero		1


	//----- nvinfo : EIATTR_EXIT_INSTR_OFFSETS
	.align		4
        /*005c*/ 	.byte	0x04, 0x1c
        /*005e*/ 	.short	(.L_17 - .L_16)


	//   ....[0]....
.L_16:
        /*0060*/ 	.word	0x00001a60


	//----- nvinfo : EIATTR_CBANK_PARAM_SIZE
	.align		4
.L_17:
        /*0064*/ 	.byte	0x03, 0x19
        /*0066*/ 	.short	0x0018


	//----- nvinfo : EIATTR_PARAM_CBANK
	.align		4
        /*0068*/ 	.byte	0x04, 0x0a
        /*006a*/ 	.short	(.L_19 - .L_18)
	.align		4
.L_18:
        /*006c*/ 	.word	index@(.nv.constant0._Z9transposePfS_ii)
        /*0070*/ 	.short	0x0380
        /*0072*/ 	.short	0x0018


	//----- nvinfo : EIATTR_SW_WAR
	.align		4
.L_19:
        /*0074*/ 	.byte	0x04, 0x36
        /*0076*/ 	.short	(.L_21 - .L_20)
.L_20:
        /*0078*/ 	.word	0x00000008
.L_21:


//--------------------- .nv.callgraph             --------------------------
	.section	.nv.callgraph,"",@"SHT_CUDA_CALLGRAPH"
	.align	4
	.sectionentsize	8
	.align		4
        /*0000*/ 	.word	0x00000000
	.align		4
        /*0004*/ 	.word	0xffffffff
	.align		4
        /*0008*/ 	.word	0x00000000
	.align		4
        /*000c*/ 	.word	0xfffffffe
	.align		4
        /*0010*/ 	.word	0x00000000
	.align		4
        /*0014*/ 	.word	0xfffffffd
	.align		4
        /*0018*/ 	.word	0x00000000
	.align		4
        /*001c*/ 	.word	0xfffffffc


//--------------------- .text._Z9transposePfS_ii  --------------------------
	.section	.text._Z9transposePfS_ii,"ax",@progbits
	.align	128
        .global         _Z9transposePfS_ii
        .type           _Z9transposePfS_ii,@function
        .size           _Z9transposePfS_ii,(.L_x_3 - _Z9transposePfS_ii)
        .other          _Z9transposePfS_ii,@"STO_CUDA_ENTRY STV_DEFAULT"
_Z9transposePfS_ii:
.text._Z9transposePfS_ii:
[----:B------:R-:W-:Y:S01]  /*0000*/  LDC R1, c[0x0][0x37c] ;  /* 0x0000df00ff017b82 */ /* 0x000fe20000000800 */
[----:B------:R-:W0:Y:S07]  /*0010*/  S2R R0, SR_CTAID.X ;  /* 0x0000000000007919 */ /* 0x000e2e0000002500 */
[----:B------:R-:W1:Y:S01]  /*0020*/  LDC R5, c[0x0][0x394] ;  /* 0x0000e500ff057b82 */ /* 0x000e620000000800 */
[----:B------:R-:W-:Y:S01]  /*0030*/  MOV R7, 0x400 ;  /* 0x0000040000077802 */ /* 0x000fe20000000f00 */
[----:B------:R-:W2:Y:S01]  /*0040*/  LDCU.64 UR6, c[0x0][0x358] ;  /* 0x00006b00ff0677ac */ /* 0x000ea20008000a00 */
[----:B------:R-:W0:Y:S01]  /*0050*/  S2R R3, SR_TID.Y ;  /* 0x0000000000037919 */ /* 0x000e220000002200 */
[----:B------:R-:W-:Y:S01]  /*0060*/  UMOV UR4, 0x1020 ;  /* 0x0000102000047882 */ /* 0x000fe20000000000 */
[----:B------:R-:W1:Y:S01]  /*0070*/  S2R R2, SR_TID.X ;  /* 0x0000000000027919 */ /* 0x000e620000002100 */
[----:B------:R-:W3:Y:S01]  /*0080*/  S2R R8, SR_CgaCtaId ;  /* 0x0000000000087919 */ /* 0x000ee20000008800 */
[----:B------:R-:W4:Y:S01]  /*0090*/  S2R R4, SR_CTAID.Y ;  /* 0x0000000000047919 */ /* 0x000f220000002600 */
[----:B0-----:R-:W-:-:S05]  /*00a0*/  LEA R6, R0, R3, 0x7 ;  /* 0x0000000300067211 */ /* 0x001fca00078e38ff */
[----:B-1----:R-:W-:Y:S01]  /*00b0*/  IMAD R9, R6, R5, R2 ;  /* 0x0000000506097224 */ /* 0x002fe200078e0202 */
[----:B---3--:R-:W-:-:S04]  /*00c0*/  LEA R7, R8, R7, 0x18 ;  /* 0x0000000708077211 */ /* 0x008fc800078ec0ff */
[----:B------:R-:W-:Y:S02]  /*00d0*/  LEA R6, R2, R7, 0x2 ;  /* 0x0000000702067211 */ /* 0x000fe400078e10ff */
[----:B--2-4-:R-:W-:-:S07]  /*00e0*/  LEA R8, R4, R9, 0x7 ;  /* 0x0000000904087211 */ /* 0x014fce00078e38ff */
.L_x_0:
[----:B------:R-:W0:Y:S02]  /*00f0*/  LDC.64 R16, c[0x0][0x380] ;  /* 0x0000e000ff107b82 */ /* 0x000e240000000a00 */
[----:B0-----:R-:W-:-:S05]  /*0100*/  IMAD.WIDE R20, R8, 0x4, R16 ;  /* 0x0000000408147825 */ /* 0x001fca00078e0210 */
[----:B------:R0:W2:Y:S02]  /*0110*/  LDG.E R13, desc[UR6][R20.64] ;  /* 0x00000006140d7981 */ /* 0x0000a4000c1e1900 */
[----:B0-----:R-:W-:-:S05]  /*0120*/  IMAD.WIDE R20, R5, 0x4, R20 ;  /* 0x0000000405147825 */ /* 0x001fca00078e0214 */
[----:B------:R-:W3:Y:S01]  /*0130*/  LDG.E R26, desc[UR6][R20.64] ;  /* 0x00000006141a7981 */ /* 0x000ee2000c1e1900 */
[----:B------:R-:W-:-:S05]  /*0140*/  IMAD.WIDE R22, R5, 0x4, R20 ;  /* 0x0000000405167825 */ /* 0x000fca00078e0214 */
[----:B------:R-:W4:Y:S01]  /*0150*/  LDG.E R11, desc[UR6][R22.64] ;  /* 0x00000006160b7981 */ /* 0x000f22000c1e1900 */
[----:B------:R-:W-:-:S05]  /*0160*/  IMAD.WIDE R28, R5, 0x4, R22 ;  /* 0x00000004051c7825 */ /* 0x000fca00078e0216 */
[----:B------:R0:W5:Y:S01]  /*0170*/  LDG.E R24, desc[UR6][R28.64] ;  /* 0x000000061c187981 */ /* 0x000162000c1e1900 */
[----:B------:R-:W-:-:S05]  /*0180*/  IMAD.WIDE R18, R5, 0x4, R28 ;  /* 0x0000000405127825 */ /* 0x000fca00078e021c */
[----:B------:R1:W3:Y:S01]  /*0190*/  LDG.E R9, desc[UR6][R18.64] ;  /* 0x0000000612097981 */ /* 0x0002e2000c1e1900 */
[----:B------:R-:W-:-:S05]  /*01a0*/  IMAD.WIDE R14, R5, 0x4, R18 ;  /* 0x00000004050e7825 */ /* 0x000fca00078e0212 */
[----:B------:R-:W5:Y:S01]  /*01b0*/  LDG.E R22, desc[UR6][R14.64] ;  /* 0x000000060e167981 */ /* 0x000f62000c1e1900 */
[----:B0-----:R-:W-:-:S04]  /*01c0*/  IMAD.WIDE R28, R5, 0x4, R14 ;  /* 0x00000004051c7825 */ /* 0x001fc800078e020e */
[C---:B-1----:R-:W-:Y:S01]  /*01d0*/  IMAD.WIDE R18, R5.reuse, 0x4, R28 ;  /* 0x0000000405127825 */ /* 0x042fe200078e021c */
[----:B------:R-:W5:Y:S03]  /*01e0*/  LDG.E R14, desc[UR6][R28.64] ;  /* 0x000000061c0e7981 */ /* 0x000f66000c1e1900 */
[C---:B------:R-:W-:Y:S01]  /*01f0*/  IMAD.WIDE R20, R5.reuse, 0x4, R18 ;  /* 0x0000000405147825 */ /* 0x040fe200078e0212 */
[----:B------:R-:W5:Y:S04]  /*0200*/  LDG.E R12, desc[UR6][R18.64] ;  /* 0x00000006120c7981 */ /* 0x000f68000c1e1900 */
[----:B------:R0:W5:Y:S02]  /*0210*/  LDG.E R10, desc[UR6][R20.64] ;  /* 0x00000006140a7981 */ /* 0x000164000c1e1900 */
[----:B0-----:R-:W-:-:S05]  /*0220*/  IMAD.WIDE R20, R5, 0x4, R20 ;  /* 0x0000000405147825 */ /* 0x001fca00078e0214 */
[----:B------:R0:W5:Y:S02]  /*0230*/  LDG.E R29, desc[UR6][R20.64] ;  /* 0x00000006141d7981 */ /* 0x000164000c1e1900 */
[----:B0-----:R-:W-:-:S05]  /*0240*/  IMAD.WIDE R20, R5, 0x4, R20 ;  /* 0x0000000405147825 */ /* 0x001fca00078e0214 */
[----:B------:R-:W5:Y:S01]  /*0250*/  LDG.E R27, desc[UR6][R20.64] ;  /* 0x00000006141b7981 */ /* 0x000f62000c1e1900 */
[----:B------:R-:W-:-:S05]  /*0260*/  IMAD.WIDE R18, R5, 0x4, R20 ;  /* 0x0000000405127825 */ /* 0x000fca00078e0214 */
[----:B------:R0:W5:Y:S02]  /*0270*/  LDG.E R25, desc[UR6][R18.64] ;  /* 0x0000000612197981 */ /* 0x000164000c1e1900 */
[----:B0-----:R-:W-:-:S05]  /*0280*/  IMAD.WIDE R18, R5, 0x4, R18 ;  /* 0x0000000405127825 */ /* 0x001fca00078e0212 */
[----:B------:R0:W5:Y:S02]  /*0290*/  LDG.E R28, desc[UR6][R18.64] ;  /* 0x00000006121c7981 */ /* 0x000164000c1e1900 */
[----:B0-----:R-:W-:-:S05]  /*02a0*/  IMAD.WIDE R18, R5, 0x4, R18 ;  /* 0x0000000405127825 */ /* 0x001fca00078e0212 */
[----:B------:R0:W5:Y:S01]  /*02b0*/  LDG.E R23, desc[UR6][R18.64] ;  /* 0x0000000612177981 */ /* 0x000162000c1e1900 */
[C---:B------:R-:W-:Y:S01]  /*02c0*/  IMAD.WIDE R20, R5.reuse, 0x4, R18 ;  /* 0x0000000405147825 */ /* 0x040fe200078e0212 */
[----:B------:R-:W-:-:S04]  /*02d0*/  LEA R8, R5, R8, 0x4 ;  /* 0x0000000805087211 */ /* 0x000fc800078e20ff */
[----:B------:R1:W5:Y:S01]  /*02e0*/  LDG.E R15, desc[UR6][R20.64] ;  /* 0x00000006140f7981 */ /* 0x000362000c1e1900 */
[----:B0-----:R-:W-:-:S04]  /*02f0*/  IMAD.WIDE R18, R8, 0x4, R16 ;  /* 0x0000000408127825 */ /* 0x001fc800078e0210 */
[C---:B-1----:R-:W-:Y:S01]  /*0300*/  IMAD.WIDE R20, R5.reuse, 0x4, R20 ;  /* 0x0000000405147825 */ /* 0x042fe200078e0214 */
[----:B--2---:R0:W-:Y:S04]  /*0310*/  STS [R6+UR4+-0x1020], R13 ;  /* 0xffefe00d06007988 */ /* 0x0041e80008000804 */
[----:B0-----:R-:W2:Y:S04]  /*0320*/  LDG.E R13, desc[UR6][R20.64] ;  /* 0x00000006140d7981 */ /* 0x001ea8000c1e1900 */
[----:B----4-:R0:W-:Y:S04]  /*0330*/  STS [R6+UR4+-0xc18], R11 ;  /* 0xfff3e80b06007988 */ /* 0x0101e80008000804 */
[----:B0-----:R0:W4:Y:S02]  /*0340*/  LDG.E R11, desc[UR6][R18.64] ;  /* 0x00000006120b7981 */ /* 0x001124000c1e1900 */
[----:B0-----:R-:W-:-:S02]  /*0350*/  IMAD.WIDE R18, R5, 0x4, R18 ;  /* 0x0000000405127825 */ /* 0x001fc400078e0212 */
[----:B---3--:R0:W-:Y:S02]  /*0360*/  STS [R6+UR4+-0x810], R9 ;  /* 0xfff7f00906007988 */ /* 0x0081e40008000804 */
[----:B------:R-:W-:-:S05]  /*0370*/  IMAD.WIDE R20, R5, 0x4, R18 ;  /* 0x0000000405147825 */ /* 0x000fca00078e0212 */
[----:B0-----:R0:W3:Y:S04]  /*0380*/  LDG.E R9, desc[UR6][R20.64] ;  /* 0x0000000614097981 */ /* 0x0010e8000c1e1900 */
[----:B------:R1:W-:Y:S01]  /*0390*/  STS [R6+UR4+-0xe1c], R26 ;  /* 0xfff1e41a06007988 */ /* 0x0003e20008000804 */
[----:B0-----:R-:W-:-:S03]  /*03a0*/  IMAD.WIDE R20, R5, 0x4, R20 ;  /* 0x0000000405147825 */ /* 0x001fc600078e0214 */
[----:B-----5:R0:W-:Y:S04]  /*03b0*/  STS [R6+UR4+-0xa14], R24 ;  /* 0xfff5ec1806007988 */ /* 0x0201e80008000804 */
[----:B-1----:R-:W5:Y:S04]  /*03c0*/  LDG.E R26, desc[UR6][R18.64] ;  /* 0x00000006121a7981 */ /* 0x002f68000c1e1900 */
[----:B0-----:R0:W5:Y:S02]  /*03d0*/  LDG.E R24, desc[UR6][R20.64] ;  /* 0x0000000614187981 */ /* 0x001164000c1e1900 */
[----:B0-----:R-:W-:-:S02]  /*03e0*/  IMAD.WIDE R20, R5, 0x4, R20 ;  /* 0x0000000405147825 */ /* 0x001fc400078e0214 */
[----:B------:R0:W-:Y:S02]  /*03f0*/  STS [R6+UR4+-0x60c], R22 ;  /* 0xfff9f41606007988 */ /* 0x0001e40008000804 */
[C---:B------:R-:W-:Y:S02]  /*0400*/  IMAD.WIDE R18, R5.reuse, 0x4, R20 ;  /* 0x0000000405127825 */ /* 0x040fe400078e0214 */
[----:B------:R1:W-:Y:S04]  /*0410*/  STS [R6+UR4+-0x408], R14 ;  /* 0xfffbf80e06007988 */ /* 0x0003e80008000804 */
[----:B0-----:R-:W5:Y:S04]  /*0420*/  LDG.E R22, desc[UR6][R20.64] ;  /* 0x0000000614167981 */ /* 0x001f68000c1e1900 */
[----:B-1----:R0:W5:Y:S04]  /*0430*/  LDG.E R14, desc[UR6][R18.64] ;  /* 0x00000006120e7981 */ /* 0x002168000c1e1900 */
[----:B------:R1:W-:Y:S01]  /*0440*/  STS [R6+UR4+-0x204], R12 ;  /* 0xfffdfc0c06007988 */ /* 0x0003e20008000804 */
[----:B0-----:R-:W-:-:S05]  /*0450*/  IMAD.WIDE R18, R5, 0x4, R18 ;  /* 0x0000000405127825 */ /* 0x001fca00078e0212 */
[----:B-1----:R0:W5:Y:S02]  /*0460*/  LDG.E R12, desc[UR6][R18.64] ;  /* 0x00000006120c7981 */ /* 0x002164000c1e1900 */
[C---:B0-----:R-:W-:Y:S02]  /*0470*/  IMAD.WIDE R18, R5.reuse, 0x4, R18 ;  /* 0x0000000405127825 */ /* 0x041fe400078e0212 */
[----:B------:R0:W-:Y:S02]  /*0480*/  STS [R6+UR4], R10 ;  /* 0x0000000a06007988 */ /* 0x0001e40008000804 */
[C---:B------:R-:W-:Y:S02]  /*0490*/  IMAD.WIDE R20, R5.reuse, 0x4, R18 ;  /* 0x0000000405147825 */ /* 0x040fe400078e0212 */
[----:B------:R1:W-:Y:S04]  /*04a0*/  STS [R6+UR4+0x204], R29 ;  /* 0x0002041d06007988 */ /* 0x0003e80008000804 */
[----:B0-----:R-:W5:Y:S04]  /*04b0*/  LDG.E R10, desc[UR6][R18.64] ;  /* 0x00000006120a7981 */ /* 0x001f68000c1e1900 */
[----:B-1----:R0:W5:Y:S04]  /*04c0*/  LDG.E R29, desc[UR6][R20.64] ;  /* 0x00000006141d7981 */ /* 0x002168000c1e1900 */
[----:B------:R1:W-:Y:S01]  /*04d0*/  STS [R6+UR4+0x408], R27 ;  /* 0x0004081b06007988 */ /* 0x0003e20008000804 */
[----:B0-----:R-:W-:-:S05]  /*04e0*/  IMAD.WIDE R20, R5, 0x4, R20 ;  /* 0x0000000405147825 */ /* 0x001fca00078e0214 */
[----:B-1----:R0:W5:Y:S02]  /*04f0*/  LDG.E R27, desc[UR6][R20.64] ;  /* 0x00000006141b7981 */ /* 0x002164000c1e1900 */
[C---:B0-----:R-:W-:Y:S02]  /*0500*/  IMAD.WIDE R20, R5.reuse, 0x4, R20 ;  /* 0x0000000405147825 */ /* 0x041fe400078e0214 */
[----:B------:R0:W-:Y:S02]  /*0510*/  STS [R6+UR4+0x60c], R25 ;  /* 0x00060c1906007988 */ /* 0x0001e40008000804 */
        /* <DEDUP_REMOVED lines=9> */
[C---:B------:R-:W-:Y:S01]  /*05b0*/  IMAD.WIDE R20, R5.reuse, 0x4, R18 ;  /* 0x0000000405147825 */ /* 0x040fe200078e0212 */
[----:B------:R-:W-:-:S04]  /*05c0*/  LEA R8, R5, R8, 0x4 ;  /* 0x0000000805087211 */ /* 0x000fc800078e20ff */
[----:B0-----:R0:W5:Y:S02]  /*05d0*/  LDG.E R28, desc[UR6][R20.64] ;  /* 0x00000006141c7981 */ /* 0x001164000c1e1900 */
[----:B0-----:R-:W-:Y:S02]  /*05e0*/  IMAD.WIDE R20, R5, 0x4, R20 ;  /* 0x0000000405147825 */ /* 0x001fe400078e0214 */
[----:B--2---:R0:W-:Y:S04]  /*05f0*/  STS [R6+UR4+0xe1c], R13 ;  /* 0x000e1c0d06007988 */ /* 0x0041e80008000804 */
[----:B0-----:R0:W2:Y:S04]  /*0600*/  LDG.E R13, desc[UR6][R18.64] ;  /* 0x00000006120d7981 */ /* 0x0010a8000c1e1900 */
[----:B----4-:R1:W-:Y:S01]  /*0610*/  STS [R6+UR4+0x1020], R11 ;  /* 0x0010200b06007988 */ /* 0x0103e20008000804 */
[----:B0-----:R-:W-:-:S03]  /*0620*/  IMAD.WIDE R18, R8, 0x4, R16 ;  /* 0x0000000408127825 */ /* 0x001fc600078e0210 */
[----:B-1----:R-:W4:Y:S04]  /*0630*/  LDG.E R11, desc[UR6][R20.64] ;  /* 0x00000006140b7981 */ /* 0x002f28000c1e1900 */
[----:B---3--:R0:W-:Y:S04]  /*0640*/  STS [R6+UR4+0x1428], R9 ;  /* 0x0014280906007988 */ /* 0x0081e80008000804 */
[----:B0-----:R0:W3:Y:S04]  /*0650*/  LDG.E R9, desc[UR6][R18.64] ;  /* 0x0000000612097981 */ /* 0x0010e8000c1e1900 */
[----:B-----5:R1:W-:Y:S01]  /*0660*/  STS [R6+UR4+0x1224], R26 ;  /* 0x0012241a06007988 */ /* 0x0203e20008000804 */
[----:B0-----:R-:W-:-:S05]  /*0670*/  IMAD.WIDE R18, R5, 0x4, R18 ;  /* 0x0000000405127825 */ /* 0x001fca00078e0212 */
[----:B-1----:R0:W5:Y:S04]  /*0680*/  LDG.E R26, desc[UR6][R18.64] ;  /* 0x00000006121a7981 */ /* 0x002168000c1e1900 */
[----:B------:R1:W-:Y:S01]  /*0690*/  STS [R6+UR4+0x162c], R24 ;  /* 0x00162c1806007988 */ /* 0x0003e20008000804 */
[----:B0-----:R-:W-:-:S05]  /*06a0*/  IMAD.WIDE R18, R5, 0x4, R18 ;  /* 0x0000000405127825 */ /* 0x001fca00078e0212 */
[----:B-1----:R-:W5:Y:S01]  /*06b0*/  LDG.E R24, desc[UR6][R18.64] ;  /* 0x0000000612187981 */ /* 0x002f62000c1e1900 */
[----:B------:R-:W-:-:S03]  /*06c0*/  IMAD.WIDE R20, R5, 0x4, R18 ;  /* 0x0000000405147825 */ /* 0x000fc600078e0212 */
[----:B------:R0:W-:Y:S04]  /*06d0*/  STS [R6+UR4+0x1830], R22 ;  /* 0x0018301606007988 */ /* 0x0001e80008000804 */
[----:B------:R1:W-:Y:S04]  /*06e0*/  STS [R6+UR4+0x1a34], R14 ;  /* 0x001a340e06007988 */ /* 0x0003e80008000804 */
[----:B0-----:R0:W5:Y:S02]  /*06f0*/  LDG.E R22, desc[UR6][R20.64] ;  /* 0x0000000614167981 */ /* 0x001164000c1e1900 */
[----:B0-----:R-:W-:-:S05]  /*0700*/  IMAD.WIDE R20, R5, 0x4, R20 ;  /* 0x0000000405147825 */ /* 0x001fca00078e0214 */
[----:B-1----:R0:W5:Y:S02]  /*0710*/  LDG.E R14, desc[UR6][R20.64] ;  /* 0x00000006140e7981 */ /* 0x002164000c1e1900 */
[----:B0-----:R-:W-:-:S04]  /*0720*/  IMAD.WIDE R20, R5, 0x4, R20 ;  /* 0x0000000405147825 */ /* 0x001fc800078e0214 */
[C---:B------:R-:W-:Y:S01]  /*0730*/  IMAD.WIDE R18, R5.reuse, 0x4, R20 ;  /* 0x0000000405127825 */ /* 0x040fe200078e0214 */
[----:B------:R0:W-:Y:S04]  /*0740*/  STS [R6+UR4+0x1e3c], R10 ;  /* 0x001e3c0a06007988 */ /* 0x0001e80008000804 */
[----:B------:R1:W-:Y:S04]  /*0750*/  STS [R6+UR4+0x2040], R29 ;  /* 0x0020401d06007988 */ /* 0x0003e80008000804 */
[----:B0-----:R0:W5:Y:S02]  /*0760*/  LDG.E R10, desc[UR6][R18.64] ;  /* 0x00000006120a7981 */ /* 0x001164000c1e1900 */
[----:B0-----:R-:W-:-:S05]  /*0770*/  IMAD.WIDE R18, R5, 0x4, R18 ;  /* 0x0000000405127825 */ /* 0x001fca00078e0212 */
[----:B-1----:R0:W5:Y:S04]  /*0780*/  LDG.E R29, desc[UR6][R18.64] ;  /* 0x00000006121d7981 */ /* 0x002168000c1e1900 */
[----:B------:R1:W-:Y:S01]  /*0790*/  STS [R6+UR4+0x1c38], R12 ;  /* 0x001c380c06007988 */ /* 0x0003e20008000804 */
[----:B0-----:R-:W-:-:S03]  /*07a0*/  IMAD.WIDE R18, R5, 0x4, R18 ;  /* 0x0000000405127825 */ /* 0x001fc600078e0212 */
[----:B------:R0:W-:Y:S04]  /*07b0*/  STS [R6+UR4+0x2244], R27 ;  /* 0x0022441b06007988 */ /* 0x0001e80008000804 */
[----:B-1----:R1:W5:Y:S04]  /*07c0*/  LDG.E R12, desc[UR6][R20.64] ;  /* 0x00000006140c7981 */ /* 0x002368000c1e1900 */
[----:B0-----:R-:W5:Y:S01]  /*07d0*/  LDG.E R27, desc[UR6][R18.64] ;  /* 0x00000006121b7981 */ /* 0x001f62000c1e1900 */
[----:B-1----:R-:W-:-:S03]  /*07e0*/  IMAD.WIDE R20, R5, 0x4, R18 ;  /* 0x0000000405147825 */ /* 0x002fc600078e0212 */
[----:B------:R0:W-:Y:S04]  /*07f0*/  STS [R6+UR4+0x2448], R25 ;  /* 0x0024481906007988 */ /* 0x0001e80008000804 */
[----:B------:R1:W-:Y:S04]  /*0800*/  STS [R6+UR4+0x264c], R23 ;  /* 0x00264c1706007988 */ /* 0x0003e80008000804 */
[----:B0-----:R0:W5:Y:S02]  /*0810*/  LDG.E R25, desc[UR6][R20.64] ;  /* 0x0000000614197981 */ /* 0x001164000c1e1900 */
[----:B0-----:R-:W-:-:S05]  /*0820*/  IMAD.WIDE R20, R5, 0x4, R20 ;  /* 0x0000000405147825 */ /* 0x001fca00078e0214 */
[----:B-1----:R0:W5:Y:S04]  /*0830*/  LDG.E R23, desc[UR6][R20.64] ;  /* 0x0000000614177981 */ /* 0x002168000c1e1900 */
[----:B------:R1:W-:Y:S01]  /*0840*/  STS [R6+UR4+0x2850], R15 ;  /* 0x0028500f06007988 */ /* 0x0003e20008000804 */
[----:B0-----:R-:W-:-:S05]  /*0850*/  IMAD.WIDE R20, R5, 0x4, R20 ;  /* 0x0000000405147825 */ /* 0x001fca00078e0214 */
[----:B-1----:R-:W5:Y:S01]  /*0860*/  LDG.E R15, desc[UR6][R20.64] ;  /* 0x00000006140f7981 */ /* 0x002f62000c1e1900 */
[----:B------:R-:W-:-:S03]  /*0870*/  IMAD.WIDE R18, R5, 0x4, R20 ;  /* 0x0000000405127825 */ /* 0x000fc600078e0214 */
[----:B--2---:R0:W-:Y:S04]  /*0880*/  STS [R6+UR4+0x2a54], R13 ;  /* 0x002a540d06007988 */ /* 0x0041e80008000804 */
[----:B0-----:R0:W2:Y:S02]  /*0890*/  LDG.E R13, desc[UR6][R18.64] ;  /* 0x00000006120d7981 */ /* 0x0010a4000c1e1900 */
[C---:B0-----:R-:W-:Y:S02]  /*08a0*/  IMAD.WIDE R18, R5.reuse, 0x4, R18 ;  /* 0x0000000405127825 */ /* 0x041fe400078e0212 */
[----:B----4-:R0:W-:Y:S04]  /*08b0*/  STS [R6+UR4+0x2e5c], R11 ;  /* 0x002e5c0b06007988 */ /* 0x0101e80008000804 */
[----:B0-----:R0:W4:Y:S02]  /*08c0*/  LDG.E R11, desc[UR6][R18.64] ;  /* 0x00000006120b7981 */ /* 0x001124000c1e1900 */
[----:B0-----:R-:W-:-:S02]  /*08d0*/  IMAD.WIDE R18, R5, 0x4, R18 ;  /* 0x0000000405127825 */ /* 0x001fc400078e0212 */
[----:B---3--:R0:W-:Y:S04]  /*08e0*/  STS [R6+UR4+0x3060], R9 ;  /* 0x0030600906007988 */ /* 0x0081e80008000804 */
[----:B0-----:R-:W3:Y:S01]  /*08f0*/  LDG.E R9, desc[UR6][R18.64] ;  /* 0x0000000612097981 */ /* 0x001ee2000c1e1900 */
[----:B------:R-:W-:-:S05]  /*0900*/  LEA R8, R5, R8, 0x4 ;  /* 0x0000000805087211 */ /* 0x000fca00078e20ff */
[----:B------:R-:W-:Y:S01]  /*0910*/  IMAD.WIDE R16, R8, 0x4, R16 ;  /* 0x0000000408107825 */ /* 0x000fe200078e0210 */
[----:B------:R0:W-:Y:S03]  /*0920*/  STS [R6+UR4+0x2c58], R28 ;  /* 0x002c581c06007988 */ /* 0x0001e60008000804 */
[----:B------:R-:W-:-:S06]  /*0930*/  IMAD.WIDE R20, R5, 0x4, R18 ;  /* 0x0000000405147825 */ /* 0x000fcc00078e0212 */
[----:B------:R-:W4:Y:S04]  /*0940*/  LDG.E R21, desc[UR6][R20.64] ;  /* 0x0000000614157981 */ /* 0x000f28000c1e1900 */
[----:B0-----:R0:W4:Y:S02]  /*0950*/  LDG.E R28, desc[UR6][R16.64] ;  /* 0x00000006101c7981 */ /* 0x001124000c1e1900 */
[C---:B0-----:R-:W-:Y:S02]  /*0960*/  IMAD.WIDE R16, R5.reuse, 0x4, R16 ;  /* 0x0000000405107825 */ /* 0x041fe400078e0210 */
[----:B-----5:R0:W-:Y:S04]  /*0970*/  STS [R6+UR4+0x3468], R24 ;  /* 0x0034681806007988 */ /* 0x0201e80008000804 */
[----:B------:R1:W-:Y:S01]  /*0980*/  STS [R6+UR4+0x366c], R22 ;  /* 0x00366c1606007988 */ /* 0x0003e20008000804 */
[----:B------:R-:W-:-:S03]  /*0990*/  IMAD.WIDE R18, R5, 0x4, R16 ;  /* 0x0000000405127825 */ /* 0x000fc600078e0210 */
[----:B------:R-:W5:Y:S04]  /*09a0*/  LDG.E R20, desc[UR6][R16.64] ;  /* 0x0000000610147981 */ /* 0x000f68000c1e1900 */
[----:B0-----:R0:W5:Y:S02]  /*09b0*/  LDG.E R24, desc[UR6][R18.64] ;  /* 0x0000000612187981 */ /* 0x001164000c1e1900 */
[----:B0-----:R-:W-:-:S05]  /*09c0*/  IMAD.WIDE R18, R5, 0x4, R18 ;  /* 0x0000000405127825 */ /* 0x001fca00078e0212 */
[----:B-1----:R0:W5:Y:S02]  /*09d0*/  LDG.E R22, desc[UR6][R18.64] ;  /* 0x0000000612167981 */ /* 0x002164000c1e1900 */
[C---:B0-----:R-:W-:Y:S02]  /*09e0*/  IMAD.WIDE R18, R5.reuse, 0x4, R18 ;  /* 0x0000000405127825 */ /* 0x041fe400078e0212 */
[----:B------:R0:W-:Y:S02]  /*09f0*/  STS [R6+UR4+0x3264], R26 ;  /* 0x0032641a06007988 */ /* 0x0001e40008000804 */
[----:B------:R-:W-:-:S05]  /*0a00*/  IMAD.WIDE R16, R5, 0x4, R18 ;  /* 0x0000000405107825 */ /* 0x000fca00078e0212 */
[----:B0-----:R0:W5:Y:S04]  /*0a10*/  LDG.E R26, desc[UR6][R16.64] ;  /* 0x00000006101a7981 */ /* 0x001168000c1e1900 */
[----:B------:R1:W-:Y:S01]  /*0a20*/  STS [R6+UR4+0x3c78], R10 ;  /* 0x003c780a06007988 */ /* 0x0003e20008000804 */
[----:B0-----:R-:W-:-:S05]  /*0a30*/  IMAD.WIDE R16, R5, 0x4, R16 ;  /* 0x0000000405107825 */ /* 0x001fca00078e0210 */
[----:B-1----:R0:W5:Y:S04]  /*0a40*/  LDG.E R10, desc[UR6][R16.64] ;  /* 0x00000006100a7981 */ /* 0x002168000c1e1900 */
[----:B------:R1:W-:Y:S01]  /*0a50*/  STS [R6+UR4+0x3870], R14 ;  /* 0x0038700e06007988 */ /* 0x0003e20008000804 */
[----:B0-----:R-:W-:-:S03]  /*0a60*/  IMAD.WIDE R16, R5, 0x4, R16 ;  /* 0x0000000405107825 */ /* 0x001fc600078e0210 */
[----:B-1----:R0:W5:Y:S04]  /*0a70*/  LDG.E R14, desc[UR6][R18.64] ;  /* 0x00000006120e7981 */ /* 0x002168000c1e1900 */
[----:B------:R1:W-:Y:S01]  /*0a80*/  STS [R6+UR4+0x4080], R27 ;  /* 0x0040801b06007988 */ /* 0x0003e20008000804 */
[----:B0-----:R-:W-:-:S05]  /*0a90*/  IMAD.WIDE R18, R5, 0x4, R16 ;  /* 0x0000000405127825 */ /* 0x001fca00078e0210 */
[----:B-1----:R0:W5:Y:S04]  /*0aa0*/  LDG.E R27, desc[UR6][R18.64] ;  /* 0x00000006121b7981 */ /* 0x002168000c1e1900 */
        /* <DEDUP_REMOVED lines=8> */
[----:B-1----:R0:W5:Y:S02]  /*0b30*/  LDG.E R15, desc[UR6][R16.64] ;  /* 0x00000006100f7981 */ /* 0x002164000c1e1900 */
[C---:B0-----:R-:W-:Y:S02]  /*0b40*/  IMAD.WIDE R16, R5.reuse, 0x4, R16 ;  /* 0x0000000405107825 */ /* 0x041fe400078e0210 */
[----:B------:R0:W-:Y:S04]  /*0b50*/  STS [R6+UR4+0x4488], R23 ;  /* 0x0044881706007988 */ /* 0x0001e80008000804 */
[----:B0-----:R-:W5:Y:S04]  /*0b60*/  LDG.E R23, desc[UR6][R18.64] ;  /* 0x0000000612177981 */ /* 0x001f68000c1e1900 */
[----:B------:R-:W-:Y:S04]  /*0b70*/  STS [R6+UR4+0x4284], R25 ;  /* 0x0042841906007988 */ /* 0x000fe80008000804 */
[----:B--2---:R0:W-:Y:S04]  /*0b80*/  STS [R6+UR4+0x4890], R13 ;  /* 0x0048900d06007988 */ /* 0x0041e80008000804 */
[----:B0-----:R0:W2:Y:S02]  /*0b90*/  LDG.E R13, desc[UR6][R16.64] ;  /* 0x00000006100d7981 */ /* 0x0010a4000c1e1900 */
[----:B0-----:R-:W-:-:S05]  /*0ba0*/  IMAD.WIDE R16, R5, 0x4, R16 ;  /* 0x0000000405107825 */ /* 0x001fca00078e0210 */
[----:B------:R-:W2:Y:S01]  /*0bb0*/  LDG.E R25, desc[UR6][R16.64] ;  /* 0x0000000610197981 */ /* 0x000ea2000c1e1900 */
[----:B------:R-:W-:-:S03]  /*0bc0*/  IMAD.WIDE R18, R5, 0x4, R16 ;  /* 0x0000000405127825 */ /* 0x000fc600078e0210 */
[----:B---3--:R0:W-:Y:S04]  /*0bd0*/  STS [R6+UR4+0x4c98], R9 ;  /* 0x004c980906007988 */ /* 0x0081e80008000804 */
[----:B0-----:R0:W3:Y:S02]  /*0be0*/  LDG.E R9, desc[UR6][R18.64] ;  /* 0x0000000612097981 */ /* 0x0010e4000c1e1900 */
[----:B0-----:R-:W-:-:S06]  /*0bf0*/  IMAD.WIDE R18, R5, 0x4, R18 ;  /* 0x0000000405127825 */ /* 0x001fcc00078e0212 */
[----:B------:R-:W3:Y:S04]  /*0c00*/  LDG.E R19, desc[UR6][R18.64] ;  /* 0x0000000612137981 */ /* 0x000ee8000c1e1900 */
[----:B----4-:R0:W-:Y:S04]  /*0c10*/  STS [R6+UR4+0x4a94], R11 ;  /* 0x004a940b06007988 */ /* 0x0101e80008000804 */
[----:B------:R0:W-:Y:S04]  /*0c20*/  STS [R6+UR4+0x4e9c], R21 ;  /* 0x004e9c1506007988 */ /* 0x0001e80008000804 */
[----:B------:R0:W-:Y:S04]  /*0c30*/  STS [R6+UR4+0x50a0], R28 ;  /* 0x0050a01c06007988 */ /* 0x0001e80008000804 */
[----:B-----5:R0:W-:Y:S04]  /*0c40*/  STS [R6+UR4+0x52a4], R20 ;  /* 0x0052a41406007988 */ /* 0x0201e80008000804 */
[----:B------:R0:W-:Y:S04]  /*0c50*/  STS [R6+UR4+0x54a8], R24 ;  /* 0x0054a81806007988 */ /* 0x0001e80008000804 */
[----:B------:R0:W-:Y:S01]  /*0c60*/  STS [R6+UR4+0x56ac], R22 ;  /* 0x0056ac1606007988 */ /* 0x0001e20008000804 */
[----:B------:R-:W-:-:S03]  /*0c70*/  LEA R8, R5, R8, 0x4 ;  /* 0x0000000805087211 */ /* 0x000fc600078e20ff */
[----:B------:R0:W-:Y:S04]  /*0c80*/  STS [R6+UR4+0x5ab4], R26 ;  /* 0x005ab41a06007988 */ /* 0x0001e80008000804 */
[----:B------:R0:W-:Y:S04]  /*0c90*/  STS [R6+UR4+0x5cb8], R10 ;  /* 0x005cb80a06007988 */ /* 0x0001e80008000804 */
[----:B------:R0:W-:Y:S04]  /*0ca0*/  STS [R6+UR4+0x58b0], R14 ;  /* 0x0058b00e06007988 */ /* 0x0001e80008000804 */
[----:B------:R0:W-:Y:S04]  /*0cb0*/  STS [R6+UR4+0x60c0], R27 ;  /* 0x0060c01b06007988 */ /* 0x0001e80008000804 */
[----:B------:R0:W-:Y:S04]  /*0cc0*/  STS [R6+UR4+0x62c4], R12 ;  /* 0x0062c40c06007988 */ /* 0x0001e80008000804 */
[----:B------:R0:W-:Y:S04]  /*0cd0*/  STS [R6+UR4+0x5ebc], R29 ;  /* 0x005ebc1d06007988 */ /* 0x0001e80008000804 */
[----:B------:R0:W-:Y:S04]  /*0ce0*/  STS [R6+UR4+0x66cc], R15 ;  /* 0x0066cc0f06007988 */ /* 0x0001e80008000804 */
[----:B------:R0:W-:Y:S04]  /*0cf0*/  STS [R6+UR4+0x64c8], R23 ;  /* 0x0064c81706007988 */ /* 0x0001e80008000804 */
[----:B--2---:R0:W-:Y:S04]  /*0d00*/  STS [R6+UR4+0x68d0], R13 ;  /* 0x0068d00d06007988 */ /* 0x0041e80008000804 */
[----:B------:R0:W-:Y:S04]  /*0d10*/  STS [R6+UR4+0x6ad4], R25 ;  /* 0x006ad41906007988 */ /* 0x0001e80008000804 */
[----:B---3--:R0:W-:Y:S04]  /*0d20*/  STS [R6+UR4+0x6cd8], R9 ;  /* 0x006cd80906007988 */ /* 0x0081e80008000804 */
[----:B------:R0:W-:Y:S01]  /*0d30*/  STS [R6+UR4+0x6edc], R19 ;  /* 0x006edc1306007988 */ /* 0x0001e20008000804 */
[----:B------:R-:W-:-:S04]  /*0d40*/  UIADD3 UR4, UPT, UPT, UR4, 0x8100, URZ ;  /* 0x0000810004047890 */ /* 0x000fc8000fffe0ff */
[----:B------:R-:W-:-:S09]  /*0d50*/  UISETP.NE.AND UP0, UPT, UR4, 0x11220, UPT ;  /* 0x000112200400788c */ /* 0x000fd2000bf05270 */
[----:B0-----:R-:W-:Y:S05]  /*0d60*/  BRA.U UP0, `(.L_x_0) ;  /* 0xfffffff100e07547 */ /* 0x001fea000b83ffff */
[----:B------:R-:W0:Y:S01]  /*0d70*/  LDC R5, c[0x0][0x390] ;  /* 0x0000e400ff057b82 */ /* 0x000e220000000800 */
[----:B------:R-:W-:Y:S01]  /*0d80*/  LEA R3, R4, R3, 0x7 ;  /* 0x0000000304037211 */ /* 0x000fe200078e38ff */
[----:B------:R-:W-:-:S06]  /*0d90*/  UMOV UR4, 0x20 ;  /* 0x0000002000047882 */ /* 0x000fcc0000000000 */
[----:B------:R-:W1:Y:S01]  /*0da0*/  LDC.64 R8, c[0x0][0x388] ;  /* 0x0000e200ff087b82 */ /* 0x000e620000000a00 */
[----:B0-----:R-:W-:Y:S02]  /*0db0*/  IMAD R3, R3, R5, R2 ;  /* 0x0000000503037224 */ /* 0x001fe400078e0202 */
[----:B------:R-:W-:-:S03]  /*0dc0*/  IMAD R2, R2, 0x204, R7 ;  /* 0x0000020402027824 */ /* 0x000fc600078e0207 */
[----:B------:R-:W-:Y:S02]  /*0dd0*/  LEA R0, R0, R3, 0x7 ;  /* 0x0000000300007211 */ /* 0x000fe400078e38ff */
[----:B------:R-:W-:Y:S06]  /*0de0*/  BAR.SYNC.DEFER_BLOCKING 0x0 ;  /* 0x0000000000007b1d */ /* 0x000fec0000010000 */
.L_x_1:
[----:B0-----:R-:W0:Y:S01]  /*0df0*/  LDS R26, [R2+UR4+-0x20] ;  /* 0xffffe004021a7984 */ /* 0x001e220008000800 */
[----:B-1----:R-:W-:Y:S01]  /*0e00*/  IMAD.WIDE R10, R0, 0x4, R8 ;  /* 0x00000004000a7825 */ /* 0x002fe200078e0208 */
[C---:B------:R-:W-:Y:S02]  /*0e10*/  LEA R0, R5.reuse, R0, 0x4 ;  /* 0x0000000005007211 */ /* 0x040fe400078e20ff */
[----:B------:R-:W1:Y:S01]  /*0e20*/  LDS R3, [R2+UR4+-0x1c] ;  /* 0xffffe40402037984 */ /* 0x000e620008000800 */
[----:B------:R-:W-:-:S03]  /*0e30*/  IMAD.WIDE R6, R5, 0x4, R10 ;  /* 0x0000000405067825 */ /* 0x000fc600078e020a */
[----:B------:R-:W2:Y:S04]  /*0e40*/  LDS R28, [R2+UR4+-0x18] ;  /* 0xffffe804021c7984 */ /* 0x000ea80008000800 */
[----:B------:R-:W3:Y:S01]  /*0e50*/  LDS R4, [R2+UR4+-0x14] ;  /* 0xffffec0402047984 */ /* 0x000ee20008000800 */
[----:B------:R-:W-:-:S03]  /*0e60*/  IMAD.WIDE R16, R5, 0x4, R6 ;  /* 0x0000000405107825 */ /* 0x000fc600078e0206 */
[----:B------:R-:W4:Y:S01]  /*0e70*/  LDS R27, [R2+UR4+-0x10] ;  /* 0xfffff004021b7984 */ /* 0x000f220008000800 */
[----:B------:R-:W-:-:S03]  /*0e80*/  IMAD.WIDE R18, R5, 0x4, R16 ;  /* 0x0000000405127825 */ /* 0x000fc600078e0210 */
[----:B------:R-:W5:Y:S04]  /*0e90*/  LDS R24, [R2+UR4+-0xc] ;  /* 0xfffff40402187984 */ /* 0x000f680008000800 */
[----:B------:R-:W5:Y:S01]  /*0ea0*/  LDS R20, [R2+UR4+-0x8] ;  /* 0xfffff80402147984 */ /* 0x000f620008000800 */
[----:B------:R-:W-:-:S03]  /*0eb0*/  IMAD.WIDE R12, R5, 0x4, R18 ;  /* 0x00000004050c7825 */ /* 0x000fc600078e0212 */
[----:B------:R-:W5:Y:S01]  /*0ec0*/  LDS R29, [R2+UR4+-0x4] ;  /* 0xfffffc04021d7984 */ /* 0x000f620008000800 */
[----:B------:R-:W-:-:S03]  /*0ed0*/  IMAD.WIDE R14, R5, 0x4, R12 ;  /* 0x00000004050e7825 */ /* 0x000fc600078e020c */
[----:B------:R-:W5:Y:S04]  /*0ee0*/  LDS R25, [R2+UR4] ;  /* 0x0000000402197984 */ /* 0x000f680008000800 */
[----:B------:R-:W5:Y:S04]  /*0ef0*/  LDS R21, [R2+UR4+0x4] ;  /* 0x0000040402157984 */ /* 0x000f680008000800 */
[----:B0-----:R-:W-:Y:S04]  /*0f00*/  STG.E desc[UR6][R10.64], R26 ;  /* 0x0000001a0a007986 */ /* 0x001fe8000c101906 */
[----:B-1----:R0:W-:Y:S04]  /*0f10*/  STG.E desc[UR6][R6.64], R3 ;  /* 0x0000000306007986 */ /* 0x0021e8000c101906 */
[----:B------:R-:W1:Y:S04]  /*0f20*/  LDS R11, [R2+UR4+0x8] ;  /* 0x00000804020b7984 */ /* 0x000e680008000800 */
[----:B--2---:R-:W-:Y:S01]  /*0f30*/  STG.E desc[UR6][R16.64], R28 ;  /* 0x0000001c10007986 */ /* 0x004fe2000c101906 */
[----:B0-----:R-:W-:-:S03]  /*0f40*/  IMAD.WIDE R6, R5, 0x4, R14 ;  /* 0x0000000405067825 */ /* 0x001fc600078e020e */
[----:B---3--:R-:W-:Y:S04]  /*0f50*/  STG.E desc[UR6][R18.64], R4 ;  /* 0x0000000412007986 */ /* 0x008fe8000c101906 */
[----:B------:R-:W0:Y:S01]  /*0f60*/  LDS R17, [R2+UR4+0xc] ;  /* 0x00000c0402117984 */ /* 0x000e220008000800 */
[----:B------:R-:W-:-:S03]  /*0f70*/  IMAD.WIDE R22, R5, 0x4, R6 ;  /* 0x0000000405167825 */ /* 0x000fc600078e0206 */
[----:B----4-:R2:W-:Y:S04]  /*0f80*/  STG.E desc[UR6][R12.64], R27 ;  /* 0x0000001b0c007986 */ /* 0x0105e8000c101906 */
[----:B------:R-:W3:Y:S04]  /*0f90*/  LDS R3, [R2+UR4+0x10] ;  /* 0x0000100402037984 */ /* 0x000ee80008000800 */
[----:B------:R-:W4:Y:S01]  /*0fa0*/  LDS R10, [R2+UR4+0x14] ;  /* 0x00001404020a7984 */ /* 0x000f220008000800 */
[----:B--2---:R-:W-:-:S03]  /*0fb0*/  IMAD.WIDE R26, R5, 0x4, R22 ;  /* 0x00000004051a7825 */ /* 0x004fc600078e0216 */
[----:B------:R-:W2:Y:S04]  /*0fc0*/  LDS R13, [R2+UR4+0x18] ;  /* 0x00001804020d7984 */ /* 0x000ea80008000800 */
[----:B------:R-:W2:Y:S01]  /*0fd0*/  LDS R16, [R2+UR4+0x1c] ;  /* 0x00001c0402107984 */ /* 0x000ea20008000800 */
[----:B------:R-:W-:-:S03]  /*0fe0*/  IMAD.WIDE R18, R5, 0x4, R26 ;  /* 0x0000000405127825 */ /* 0x000fc600078e021a */
[----:B-----5:R-:W-:Y:S04]  /*0ff0*/  STG.E desc[UR6][R14.64], R24 ;  /* 0x000000180e007986 */ /* 0x020fe8000c101906 */
[----:B------:R5:W-:Y:S04]  /*1000*/  STG.E desc[UR6][R6.64], R20 ;  /* 0x0000001406007986 */ /* 0x000be8000c101906 */
[----:B------:R-:W2:Y:S04]  /*1010*/  LDS R28, [R2+UR4+0x20] ;  /* 0x00002004021c7984 */ /* 0x000ea80008000800 */
[----:B------:R-:W-:Y:S01]  /*1020*/  STG.E desc[UR6][R22.64], R29 ;  /* 0x0000001d16007986 */ /* 0x000fe2000c101906 */
[----:B-----5:R-:W-:-:S03]  /*1030*/  IMAD.WIDE R6, R5, 0x4, R18 ;  /* 0x0000000405067825 */ /* 0x020fc600078e0212 */
[----:B------:R5:W-:Y:S04]  /*1040*/  STG.E desc[UR6][R26.64], R25 ;  /* 0x000000191a007986 */ /* 0x000be8000c101906 */
[----:B------:R1:W-:Y:S01]  /*1050*/  STG.E desc[UR6][R18.64], R21 ;  /* 0x0000001512007986 */ /* 0x0003e2000c101906 */
[----:B------:R-:W-:-:S03]  /*1060*/  IMAD.WIDE R14, R5, 0x4, R6 ;  /* 0x00000004050e7825 */ /* 0x000fc600078e0206 */
[----:B------:R-:W2:Y:S01]  /*1070*/  LDS R4, [R2+UR4+0x24] ;  /* 0x0000240402047984 */ /* 0x000ea20008000800 */
[----:B-----5:R-:W-:-:S03]  /*1080*/  IMAD.WIDE R24, R0, 0x4, R8 ;  /* 0x0000000400187825 */ /* 0x020fc600078e0208 */
[----:B------:R-:W5:Y:S01]  /*1090*/  LDS R12, [R2+UR4+0x28] ;  /* 0x00002804020c7984 */ /* 0x000f620008000800 */
[C---:B------:R-:W-:Y:S01]  /*10a0*/  LEA R0, R5.reuse, R0, 0x4 ;  /* 0x0000000005007211 */ /* 0x040fe200078e20ff */
[C---:B-1----:R-:W-:Y:S02]  /*10b0*/  IMAD.WIDE R20, R5.reuse, 0x4, R14 ;  /* 0x0000000405147825 */ /* 0x042fe400078e020e */
[----:B------:R1:W-:Y:S02]  /*10c0*/  STG.E desc[UR6][R6.64], R11 ;  /* 0x0000000b06007986 */ /* 0x0003e4000c101906 */
[C---:B------:R-:W-:Y:S02]  /*10d0*/  IMAD.WIDE R22, R5.reuse, 0x4, R24 ;  /* 0x0000000405167825 */ /* 0x040fe400078e0218 */
[----:B------:R-:W5:Y:S04]  /*10e0*/  LDS R11, [R2+UR4+0x2c] ;  /* 0x00002c04020b7984 */ /* 0x000f680008000800 */
[----:B------:R-:W5:Y:S01]  /*10f0*/  LDS R29, [R2+UR4+0x30] ;  /* 0x00003004021d7984 */ /* 0x000f620008000800 */
[----:B------:R-:W-:-:S03]  /*1100*/  IMAD.WIDE R18, R5, 0x4, R22 ;  /* 0x0000000405127825 */ /* 0x000fc600078e0216 */
[----:B0-----:R0:W-:Y:S01]  /*1110*/  STG.E desc[UR6][R14.64], R17 ;  /* 0x000000110e007986 */ /* 0x0011e2000c101906 */
[----:B-1----:R-:W-:-:S03]  /*1120*/  IMAD.WIDE R6, R5, 0x4, R20 ;  /* 0x0000000405067825 */ /* 0x002fc600078e0214 */
[----:B---3--:R-:W-:Y:S01]  /*1130*/  STG.E desc[UR6][R20.64], R3 ;  /* 0x0000000314007986 */ /* 0x008fe2000c101906 */
[----:B------:R-:W-:-:S03]  /*1140*/  IMAD.WIDE R26, R5, 0x4, R6 ;  /* 0x00000004051a7825 */ /* 0x000fc600078e0206 */
[----:B----4-:R1:W-:Y:S04]  /*1150*/  STG.E desc[UR6][R6.64], R10 ;  /* 0x0000000a06007986 */ /* 0x0103e8000c101906 */
[----:B------:R-:W3:Y:S01]  /*1160*/  LDS R3, [R2+UR4+0x34] ;  /* 0x0000340402037984 */ /* 0x000ee20008000800 */
[----:B0-----:R-:W-:-:S03]  /*1170*/  IMAD.WIDE R14, R5, 0x4, R26 ;  /* 0x00000004050e7825 */ /* 0x001fc600078e021a */
[----:B--2---:R-:W-:Y:S01]  /*1180*/  STG.E desc[UR6][R26.64], R13 ;  /* 0x0000000d1a007986 */ /* 0x004fe2000c101906 */
[----:B-1----:R-:W-:-:S03]  /*1190*/  IMAD.WIDE R6, R5, 0x4, R18 ;  /* 0x0000000405067825 */ /* 0x002fc600078e0212 */
[----:B------:R0:W-:Y:S04]  /*11a0*/  STG.E desc[UR6][R14.64], R16 ;  /* 0x000000100e007986 */ /* 0x0001e8000c101906 */
[----:B------:R-:W1:Y:S04]  /*11b0*/  LDS R17, [R2+UR4+0x38] ;  /* 0x0000380402117984 */ /* 0x000e680008000800 */
[----:B------:R-:W2:Y:S01]  /*11c0*/  LDS R13, [R2+UR4+0x3c] ;  /* 0x00003c04020d7984 */ /* 0x000ea20008000800 */
[----:B0-----:R-:W-:-:S03]  /*11d0*/  IMAD.WIDE R14, R5, 0x4, R6 ;  /* 0x00000004050e7825 */ /* 0x001fc600078e0206 */
[----:B------:R0:W-:Y:S04]  /*11e0*/  STG.E desc[UR6][R24.64], R28 ;  /* 0x0000001c18007986 */ /* 0x0001e8000c101906 */
[----:B------:R-:W4:Y:S04]  /*11f0*/  LDS R20, [R2+UR4+0x40] ;  /* 0x0000400402147984 */ /* 0x000f280008000800 */
[----:B------:R-:W4:Y:S01]  /*1200*/  LDS R10, [R2+UR4+0x44] ;  /* 0x00004404020a7984 */ /* 0x000f220008000800 */
[----:B0-----:R-:W-:-:S03]  /*1210*/  IMAD.WIDE R24, R5, 0x4, R14 ;  /* 0x0000000405187825 */ /* 0x001fc600078e020e */
[----:B------:R-:W0:Y:S04]  /*1220*/  LDS R21, [R2+UR4+0x48] ;  /* 0x0000480402157984 */ /* 0x000e280008000800 */
[----:B------:R3:W-:Y:S01]  /*1230*/  STG.E desc[UR6][R22.64], R4 ;  /* 0x0000000416007986 */ /* 0x0007e2000c101906 */
[----:B------:R-:W-:-:S03]  /*1240*/  IMAD.WIDE R26, R5, 0x4, R24 ;  /* 0x00000004051a7825 */ /* 0x000fc600078e0218 */
[----:B-----5:R-:W-:Y:S04]  /*1250*/  STG.E desc[UR6][R18.64], R12 ;  /* 0x0000000c12007986 */ /* 0x020fe8000c101906 */
[----:B------:R-:W5:Y:S01]  /*1260*/  LDS R16, [R2+UR4+0x4c] ;  /* 0x00004c0402107984 */ /* 0x000f620008000800 */
[----:B---3--:R-:W-:-:S03]  /*1270*/  IMAD.WIDE R22, R5, 0x4, R26 ;  /* 0x0000000405167825 */ /* 0x008fc600078e021a */
[----:B------:R-:W-:Y:S04]  /*1280*/  STG.E desc[UR6][R6.64], R11 ;  /* 0x0000000b06007986 */ /* 0x000fe8000c101906 */
[----:B------:R3:W-:Y:S04]  /*1290*/  STG.E desc[UR6][R14.64], R29 ;  /* 0x0000001d0e007986 */ /* 0x0007e8000c101906 */
[----:B------:R-:W5:Y:S04]  /*12a0*/  LDS R11, [R2+UR4+0x50] ;  /* 0x00005004020b7984 */ /* 0x000f680008000800 */
[----:B------:R-:W5:Y:S01]  /*12b0*/  LDS R18, [R2+UR4+0x54] ;  /* 0x0000540402127984 */ /* 0x000f620008000800 */
[----:B---3--:R-:W-:-:S03]  /*12c0*/  IMAD.WIDE R28, R5, 0x4, R22 ;  /* 0x00000004051c7825 */ /* 0x008fc600078e0216 */
[----:B------:R-:W3:Y:S04]  /*12d0*/  LDS R4, [R2+UR4+0x58] ;  /* 0x0000580402047984 */ /* 0x000ee80008000800 */
[----:B------:R-:W3:Y:S01]  /*12e0*/  LDS R12, [R2+UR4+0x5c] ;  /* 0x00005c04020c7984 */ /* 0x000ee20008000800 */
[----:B------:R-:W-:-:S03]  /*12f0*/  IMAD.WIDE R14, R5, 0x4, R28 ;  /* 0x00000004050e7825 */ /* 0x000fc600078e021c */
[----:B------:R-:W-:Y:S01]  /*1300*/  STG.E desc[UR6][R24.64], R3 ;  /* 0x0000000318007986 */ /* 0x000fe2000c101906 */
[----:B------:R-:W-:-:S03]  /*1310*/  IMAD.WIDE R6, R5, 0x4, R14 ;  /* 0x0000000405067825 */ /* 0x000fc600078e020e */
[----:B------:R-:W3:Y:S04]  /*1320*/  LDS R3, [R2+UR4+0x60] ;  /* 0x0000600402037984 */ /* 0x000ee80008000800 */
[----:B-1----:R1:W-:Y:S04]  /*1330*/  STG.E desc[UR6][R26.64], R17 ;  /* 0x000000111a007986 */ /* 0x0023e8000c101906 */
[----:B--2---:R2:W-:Y:S04]  /*1340*/  STG.E desc[UR6][R22.64], R13 ;  /* 0x0000000d16007986 */ /* 0x0045e8000c101906 */
[----:B------:R-:W3:Y:S04]  /*1350*/  LDS R13, [R2+UR4+0x64] ;  /* 0x00006404020d7984 */ /* 0x000ee80008000800 */
[----:B----4-:R-:W-:Y:S01]  /*1360*/  STG.E desc[UR6][R28.64], R20 ;  /* 0x000000141c007986 */ /* 0x010fe2000c101906 */
[----:B-1----:R-:W-:Y:S01]  /*1370*/  IMAD.WIDE R26, R0, 0x4, R8 ;  /* 0x00000004001a7825 */ /* 0x002fe200078e0208 */
[----:B------:R-:W-:-:S02]  /*1380*/  LEA R0, R5, R0, 0x4 ;  /* 0x0000000005007211 */ /* 0x000fc400078e20ff */
[----:B------:R-:W-:Y:S01]  /*1390*/  STG.E desc[UR6][R14.64], R10 ;  /* 0x0000000a0e007986 */ /* 0x000fe2000c101906 */
[----:B--2---:R-:W-:-:S03]  /*13a0*/  IMAD.WIDE R22, R5, 0x4, R6 ;  /* 0x0000000405167825 */ /* 0x004fc600078e0206 */
[----:B------:R-:W1:Y:S01]  /*13b0*/  LDS R19, [R2+UR4+0x68] ;  /* 0x0000680402137984 */ /* 0x000e620008000800 */
[----:B------:R-:W-:-:S03]  /*13c0*/  IMAD.WIDE R24, R5, 0x4, R22 ;  /* 0x0000000405187825 */ /* 0x000fc600078e0216 */
[----:B0-----:R0:W-:Y:S04]  /*13d0*/  STG.E desc[UR6][R6.64], R21 ;  /* 0x0000001506007986 */ /* 0x0011e8000c101906 */
[----:B------:R-:W2:Y:S04]  /*13e0*/  LDS R17, [R2+UR4+0x6c] ;  /* 0x00006c0402117984 */ /* 0x000ea80008000800 */
[----:B-----5:R-:W-:Y:S01]  /*13f0*/  STG.E desc[UR6][R22.64], R16 ;  /* 0x0000001016007986 */ /* 0x020fe2000c101906 */
[----:B0-----:R-:W-:-:S03]  /*1400*/  IMAD.WIDE R6, R5, 0x4, R24 ;  /* 0x0000000405067825 */ /* 0x001fc600078e0218 */
[----:B------:R0:W-:Y:S01]  /*1410*/  STG.E desc[UR6][R24.64], R11 ;  /* 0x0000000b18007986 */ /* 0x0001e2000c101906 */
[----:B------:R-:W-:-:S03]  /*1420*/  IMAD.WIDE R20, R5, 0x4, R26 ;  /* 0x0000000405147825 */ /* 0x000fc600078e021a */
[----:B------:R4:W-:Y:S01]  /*1430*/  STG.E desc[UR6][R6.64], R18 ;  /* 0x0000001206007986 */ /* 0x0009e2000c101906 */
[----:B------:R-:W-:-:S03]  /*1440*/  IMAD.WIDE R28, R5, 0x4, R6 ;  /* 0x00000004051c7825 */ /* 0x000fc600078e0206 */
[----:B------:R-:W5:Y:S01]  /*1450*/  LDS R15, [R2+UR4+0x70] ;  /* 0x00007004020f7984 */ /* 0x000f620008000800 */
[----:B0-----:R-:W-:-:S03]  /*1460*/  IMAD.WIDE R10, R5, 0x4, R20 ;  /* 0x00000004050a7825 */ /* 0x001fc600078e0214 */
[----:B---3--:R-:W-:Y:S01]  /*1470*/  STG.E desc[UR6][R28.64], R4 ;  /* 0x000000041c007986 */ /* 0x008fe2000c101906 */
[----:B----4-:R-:W-:-:S03]  /*1480*/  IMAD.WIDE R6, R5, 0x4, R28 ;  /* 0x0000000405067825 */ /* 0x010fc600078e021c */
[----:B------:R-:W0:Y:S01]  /*1490*/  LDS R4, [R2+UR4+0x74] ;  /* 0x0000740402047984 */ /* 0x000e220008000800 */
[----:B------:R-:W-:-:S03]  /*14a0*/  IMAD.WIDE R22, R5, 0x4, R10 ;  /* 0x0000000405167825 */ /* 0x000fc600078e020a */
[----:B------:R-:W3:Y:S04]  /*14b0*/  LDS R14, [R2+UR4+0x78] ;  /* 0x00007804020e7984 */ /* 0x000ee80008000800 */
[----:B------:R4:W-:Y:S01]  /*14c0*/  STG.E desc[UR6][R6.64], R12 ;  /* 0x0000000c06007986 */ /* 0x0009e2000c101906 */
[----:B------:R-:W-:-:S03]  /*14d0*/  IMAD.WIDE R24, R5, 0x4, R22 ;  /* 0x0000000405187825 */ /* 0x000fc600078e0216 */
[----:B------:R-:W3:Y:S04]  /*14e0*/  LDS R16, [R2+UR4+0x7c] ;  /* 0x00007c0402107984 */ /* 0x000ee80008000800 */
[----:B------:R-:W3:Y:S04]  /*14f0*/  LDS R12, [R2+UR4+0x80] ;  /* 0x00008004020c7984 */ /* 0x000ee80008000800 */
[----:B------:R-:W-:Y:S01]  /*1500*/  STG.E desc[UR6][R26.64], R3 ;  /* 0x000000031a007986 */ /* 0x000fe2000c101906 */
[----:B----4-:R-:W-:-:S03]  /*1510*/  IMAD.WIDE R6, R5, 0x4, R24 ;  /* 0x0000000405067825 */ /* 0x010fc600078e0218 */
[----:B------:R-:W4:Y:S01]  /*1520*/  LDS R18, [R2+UR4+0x84] ;  /* 0x0000840402127984 */ /* 0x000f220008000800 */
[----:B------:R-:W-:-:S03]  /*1530*/  IMAD.WIDE R28, R5, 0x4, R6 ;  /* 0x00000004051c7825 */ /* 0x000fc600078e0206 */
[----:B------:R-:W4:Y:S04]  /*1540*/  LDS R3, [R2+UR4+0x88] ;  /* 0x0000880402037984 */ /* 0x000f280008000800 */
[----:B------:R-:W-:Y:S04]  /*1550*/  STG.E desc[UR6][R20.64], R13 ;  /* 0x0000000d14007986 */ /* 0x000fe8000c101906 */
[----:B------:R-:W4:Y:S04]  /*1560*/  LDS R13, [R2+UR4+0x8c] ;  /* 0x00008c04020d7984 */ /* 0x000f280008000800 */
[----:B-1----:R1:W-:Y:S04]  /*1570*/  STG.E desc[UR6][R10.64], R19 ;  /* 0x000000130a007986 */ /* 0x0023e8000c101906 */
[----:B--2---:R-:W-:Y:S04]  /*1580*/  STG.E desc[UR6][R22.64], R17 ;  /* 0x0000001116007986 */ /* 0x004fe8000c101906 */
[----:B------:R-:W2:Y:S01]  /*1590*/  LDS R19, [R2+UR4+0x90] ;  /* 0x0000900402137984 */ /* 0x000ea20008000800 */
[----:B-1----:R-:W-:-:S03]  /*15a0*/  IMAD.WIDE R10, R5, 0x4, R28 ;  /* 0x00000004050a7825 */ /* 0x002fc600078e021c */
[----:B------:R-:W1:Y:S04]  /*15b0*/  LDS R17, [R2+UR4+0x94] ;  /* 0x0000940402117984 */ /* 0x000e680008000800 */
[----:B-----5:R5:W-:Y:S01]  /*15c0*/  STG.E desc[UR6][R24.64], R15 ;  /* 0x0000000f18007986 */ /* 0x020be2000c101906 */
[----:B------:R-:W-:-:S03]  /*15d0*/  IMAD.WIDE R26, R5, 0x4, R10 ;  /* 0x00000004051a7825 */ /* 0x000fc600078e020a */
[----:B------:R-:W1:Y:S01]  /*15e0*/  LDS R15, [R2+UR4+0x98] ;  /* 0x00009804020f7984 */ /* 0x000e620008000800 */
[----:B------:R-:W-:-:S03]  /*15f0*/  IMAD.WIDE R20, R5, 0x4, R26 ;  /* 0x0000000405147825 */ /* 0x000fc600078e021a */
[----:B0-----:R0:W-:Y:S04]  /*1600*/  STG.E desc[UR6][R6.64], R4 ;  /* 0x0000000406007986 */ /* 0x0011e8000c101906 */
[----:B------:R-:W1:Y:S01]  /*1610*/  LDS R4, [R2+UR4+0x9c] ;  /* 0x00009c0402047984 */ /* 0x000e620008000800 */
[----:B-----5:R-:W-:Y:S01]  /*1620*/  IMAD.WIDE R24, R0, 0x4, R8 ;  /* 0x0000000400187825 */ /* 0x020fe200078e0208 */
[C---:B------:R-:W-:Y:S02]  /*1630*/  LEA R0, R5.reuse, R0, 0x4 ;  /* 0x0000000005007211 */ /* 0x040fe400078e20ff */
[----:B------:R-:W5:Y:S01]  /*1640*/  LDS R23, [R2+UR4+0xa0] ;  /* 0x0000a00402177984 */ /* 0x000f620008000800 */
[----:B0-----:R-:W-:-:S03]  /*1650*/  IMAD.WIDE R6, R5, 0x4, R20 ;  /* 0x0000000405067825 */ /* 0x001fc600078e0214 */
[----:B---3--:R0:W-:Y:S04]  /*1660*/  STG.E desc[UR6][R28.64], R14 ;  /* 0x0000000e1c007986 */ /* 0x0081e8000c101906 */
[----:B------:R3:W-:Y:S04]  /*1670*/  STG.E desc[UR6][R10.64], R16 ;  /* 0x000000100a007986 */ /* 0x0007e8000c101906 */
[----:B------:R-:W-:Y:S04]  /*1680*/  STG.E desc[UR6][R26.64], R12 ;  /* 0x0000000c1a007986 */ /* 0x000fe8000c101906 */
[----:B----4-:R-:W-:Y:S01]  /*1690*/  STG.E desc[UR6][R20.64], R18 ;  /* 0x0000001214007986 */ /* 0x010fe2000c101906 */
[----:B0-----:R-:W-:-:S03]  /*16a0*/  IMAD.WIDE R28, R5, 0x4, R24 ;  /* 0x00000004051c7825 */ /* 0x001fc600078e0218 */
[----:B------:R0:W-:Y:S01]  /*16b0*/  STG.E desc[UR6][R6.64], R3 ;  /* 0x0000000306007986 */ /* 0x0001e2000c101906 */
[----:B---3--:R-:W-:-:S03]  /*16c0*/  IMAD.WIDE R10, R5, 0x4, R6 ;  /* 0x00000004050a7825 */ /* 0x008fc600078e0206 */
[----:B------:R-:W3:Y:S04]  /*16d0*/  LDS R3, [R2+UR4+0xa4] ;  /* 0x0000a40402037984 */ /* 0x000ee80008000800 */
[----:B------:R-:W4:Y:S01]  /*16e0*/  LDS R14, [R2+UR4+0xa8] ;  /* 0x0000a804020e7984 */ /* 0x000f220008000800 */
[----:B0-----:R-:W-:-:S03]  /*16f0*/  IMAD.WIDE R6, R5, 0x4, R10 ;  /* 0x0000000405067825 */ /* 0x001fc600078e020a */
[----:B------:R-:W0:Y:S04]  /*1700*/  LDS R22, [R2+UR4+0xac] ;  /* 0x0000ac0402167984 */ /* 0x000e280008000800 */
[----:B------:R-:W0:Y:S01]  /*1710*/  LDS R16, [R2+UR4+0xb0] ;  /* 0x0000b00402107984 */ /* 0x000e220008000800 */
[----:B------:R-:W-:-:S03]  /*1720*/  IMAD.WIDE R26, R5, 0x4, R6 ;  /* 0x00000004051a7825 */ /* 0x000fc600078e0206 */
[----:B------:R5:W-:Y:S01]  /*1730*/  STG.E desc[UR6][R10.64], R13 ;  /* 0x0000000d0a007986 */ /* 0x000be2000c101906 */
[----:B------:R-:W-:-:S03]  /*1740*/  IMAD.WIDE R20, R5, 0x4, R26 ;  /* 0x0000000405147825 */ /* 0x000fc600078e021a */
[----:B--2---:R2:W-:Y:S04]  /*1750*/  STG.E desc[UR6][R6.64], R19 ;  /* 0x0000001306007986 */ /* 0x0045e8000c101906 */
[----:B-1----:R-:W-:Y:S01]  /*1760*/  STG.E desc[UR6][R26.64], R17 ;  /* 0x000000111a007986 */ /* 0x002fe2000c101906 */
[----:B-----5:R-:W-:-:S03]  /*1770*/  IMAD.WIDE R12, R5, 0x4, R28 ;  /* 0x00000004050c7825 */ /* 0x020fc600078e021c */
[----:B------:R-:W1:Y:S01]  /*1780*/  LDS R17, [R2+UR4+0xb4] ;  /* 0x0000b40402117984 */ /* 0x000e620008000800 */
[----:B------:R-:W-:-:S03]  /*1790*/  IMAD.WIDE R10, R5, 0x4, R20 ;  /* 0x00000004050a7825 */ /* 0x000fc600078e0214 */
[----:B------:R-:W-:Y:S01]  /*17a0*/  STG.E desc[UR6][R20.64], R15 ;  /* 0x0000000f14007986 */ /* 0x000fe2000c101906 */
[----:B--2---:R-:W-:-:S03]  /*17b0*/  IMAD.WIDE R18, R5, 0x4, R12 ;  /* 0x0000000405127825 */ /* 0x004fc600078e020c */
[----:B------:R2:W-:Y:S04]  /*17c0*/  STG.E desc[UR6][R10.64], R4 ;  /* 0x000000040a007986 */ /* 0x0005e8000c101906 */
[----:B------:R-:W5:Y:S01]  /*17d0*/  LDS R15, [R2+UR4+0xb8] ;  /* 0x0000b804020f7984 */ /* 0x000f620008000800 */
[----:B------:R-:W-:-:S03]  /*17e0*/  IMAD.WIDE R6, R5, 0x4, R18 ;  /* 0x0000000405067825 */ /* 0x000fc600078e0212 */
[----:B------:R-:W-:Y:S01]  /*17f0*/  STG.E desc[UR6][R24.64], R23 ;  /* 0x0000001718007986 */ /* 0x000fe2000c101906 */
[----:B--2---:R-:W-:-:S03]  /*1800*/  IMAD.WIDE R10, R5, 0x4, R6 ;  /* 0x00000004050a7825 */ /* 0x004fc600078e0206 */
[----:B------:R-:W2:Y:S04]  /*1810*/  LDS R23, [R2+UR4+0xbc] ;  /* 0x0000bc0402177984 */ /* 0x000ea80008000800 */
[----:B---3--:R-:W-:Y:S01]  /*1820*/  STG.E desc[UR6][R28.64], R3 ;  /* 0x000000031c007986 */ /* 0x008fe2000c101906 */
[----:B------:R-:W-:-:S03]  /*1830*/  IMAD.WIDE R26, R5, 0x4, R10 ;  /* 0x00000004051a7825 */ /* 0x000fc600078e020a */
[----:B------:R-:W3:Y:S01]  /*1840*/  LDS R3, [R2+UR4+0xc0] ;  /* 0x0000c00402037984 */ /* 0x000ee20008000800 */
[----:B------:R-:W-:-:S03]  /*1850*/  IMAD.WIDE R20, R5, 0x4, R26 ;  /* 0x0000000405147825 */ /* 0x000fc600078e021a */
[----:B----4-:R-:W-:Y:S04]  /*1860*/  STG.E desc[UR6][R12.64], R14 ;  /* 0x0000000e0c007986 */ /* 0x010fe8000c101906 */
[----:B0-----:R0:W-:Y:S04]  /*1870*/  STG.E desc[UR6][R18.64], R22 ;  /* 0x0000001612007986 */ /* 0x0011e8000c101906 */
[----:B------:R-:W-:Y:S04]  /*1880*/  STG.E desc[UR6][R6.64], R16 ;  /* 0x0000001006007986 */ /* 0x000fe8000c101906 */
[----:B------:R-:W4:Y:S01]  /*1890*/  LDS R4, [R2+UR4+0xc4] ;  /* 0x0000c40402047984 */ /* 0x000f220008000800 */
[----:B0-----:R-:W-:-:S03]  /*18a0*/  IMAD.WIDE R18, R5, 0x4, R20 ;  /* 0x0000000405127825 */ /* 0x001fc600078e0214 */
[----:B------:R-:W0:Y:S04]  /*18b0*/  LDS R6, [R2+UR4+0xc8] ;  /* 0x0000c80402067984 */ /* 0x000e280008000800 */
[----:B------:R-:W0:Y:S01]  /*18c0*/  LDS R7, [R2+UR4+0xcc] ;  /* 0x0000cc0402077984 */ /* 0x000e220008000800 */
[----:B------:R-:W-:-:S03]  /*18d0*/  IMAD.WIDE R12, R5, 0x4, R18 ;  /* 0x00000004050c7825 */ /* 0x000fc600078e0212 */
[----:B------:R-:W0:Y:S04]  /*18e0*/  LDS R25, [R2+UR4+0xd0] ;  /* 0x0000d00402197984 */ /* 0x000e280008000800 */
[----:B------:R-:W0:Y:S04]  /*18f0*/  LDS R29, [R2+UR4+0xd4] ;  /* 0x0000d404021d7984 */ /* 0x000e280008000800 */
[----:B------:R-:W0:Y:S04]  /*1900*/  LDS R24, [R2+UR4+0xd8] ;  /* 0x0000d80402187984 */ /* 0x000e280008000800 */
[----:B------:R-:W0:Y:S01]  /*1910*/  LDS R28, [R2+UR4+0xdc] ;  /* 0x0000dc04021c7984 */ /* 0x000e220008000800 */
[----:B------:R-:W-:-:S03]  /*1920*/  UIADD3 UR4, UPT, UPT, UR4, 0x100, URZ ;  /* 0x0000010004047890 */ /* 0x000fc6000fffe0ff */
[----:B-1----:R1:W-:Y:S01]  /*1930*/  STG.E desc[UR6][R10.64], R17 ;  /* 0x000000110a007986 */ /* 0x0023e2000c101906 */
[----:B------:R-:W-:-:S03]  /*1940*/  UISETP.NE.AND UP0, UPT, UR4, 0x220, UPT ;  /* 0x000002200400788c */ /* 0x000fc6000bf05270 */
[----:B-----5:R5:W-:Y:S04]  /*1950*/  STG.E desc[UR6][R26.64], R15 ;  /* 0x0000000f1a007986 */ /* 0x020be8000c101906 */
[----:B--2---:R2:W-:Y:S01]  /*1960*/  STG.E desc[UR6][R20.64], R23 ;  /* 0x0000001714007986 */ /* 0x0045e2000c101906 */
[----:B-1----:R-:W-:-:S03]  /*1970*/  IMAD.WIDE R16, R5, 0x4, R12 ;  /* 0x0000000405107825 */ /* 0x002fc600078e020c */
[----:B---3--:R1:W-:Y:S04]  /*1980*/  STG.E desc[UR6][R18.64], R3 ;  /* 0x0000000312007986 */ /* 0x0083e8000c101906 */
[----:B----4-:R3:W-:Y:S01]  /*1990*/  STG.E desc[UR6][R12.64], R4 ;  /* 0x000000040c007986 */ /* 0x0107e2000c101906 */
[----:B------:R-:W-:-:S03]  /*19a0*/  IMAD.WIDE R10, R5, 0x4, R16 ;  /* 0x00000004050a7825 */ /* 0x000fc600078e0210 */
[----:B0-----:R0:W-:Y:S01]  /*19b0*/  STG.E desc[UR6][R16.64], R6 ;  /* 0x0000000610007986 */ /* 0x0011e2000c101906 */
[----:B-----5:R-:W-:-:S03]  /*19c0*/  IMAD.WIDE R14, R5, 0x4, R10 ;  /* 0x00000004050e7825 */ /* 0x020fc600078e020a */
[----:B------:R0:W-:Y:S04]  /*19d0*/  STG.E desc[UR6][R10.64], R7 ;  /* 0x000000070a007986 */ /* 0x0001e8000c101906 */
[----:B------:R0:W-:Y:S01]  /*19e0*/  STG.E desc[UR6][R14.64], R25 ;  /* 0x000000190e007986 */ /* 0x0001e2000c101906 */
[----:B--2---:R-:W-:-:S05]  /*19f0*/  IMAD.WIDE R22, R5, 0x4, R14 ;  /* 0x0000000405167825 */ /* 0x004fca00078e020e */
[----:B------:R0:W-:Y:S01]  /*1a00*/  STG.E desc[UR6][R22.64], R29 ;  /* 0x0000001d16007986 */ /* 0x0001e2000c101906 */
[----:B-1----:R-:W-:-:S05]  /*1a10*/  IMAD.WIDE R18, R5, 0x4, R22 ;  /* 0x0000000405127825 */ /* 0x002fca00078e0216 */
[----:B------:R0:W-:Y:S01]  /*1a20*/  STG.E desc[UR6][R18.64], R24 ;  /* 0x0000001812007986 */ /* 0x0001e2000c101906 */
[----:B---3--:R-:W-:-:S05]  /*1a30*/  IMAD.WIDE R12, R5, 0x4, R18 ;  /* 0x00000004050c7825 */ /* 0x008fca00078e0212 */
[----:B------:R0:W-:Y:S01]  /*1a40*/  STG.E desc[UR6][R12.64], R28 ;  /* 0x0000001c0c007986 */ /* 0x0001e2000c101906 */
[----:B------:R-:W-:Y:S05]  /*1a50*/  BRA.U UP0, `(.L_x_1) ;  /* 0xfffffff100e47547 */ /* 0x000fea000b83ffff */
[----:B------:R-:W-:Y:S05]  /*1a60*/  EXIT ;  /* 0x000000000000794d */ /* 0x000fea0003800000 */
.L_x_2:
[----:B------:R-:W-:-:S00]  /*1a70*/  BRA `(.L_x_2) ;  /* 0xfffffffc00fc7947 */ /* 0x000fc0000383ffff */
[----:B------:R-:W-:-:S00]  /*1a80*/  NOP ;  /* 0x0000000000007918 */ /* 0x000fc00000000000 */
[----:B------:R-:W-:-:S00]  /*1a90*/  NOP ;  /* 0x0000000000007918 */ /* 0x000fc00000000000 */
[----:B------:R-:W-:-:S00]  /*1aa0*/  NOP ;  /* 0x0000000000007918 */ /* 0x000fc00000000000 */
[----:B------:R-:W-:-:S00]  /*1ab0*/  NOP ;  /* 0x0000000000007918 */ /* 0x000fc00000000000 */
[----:B------:R-:W-:-:S00]  /*1ac0*/  NOP ;  /* 0x0000000000007918 */ /* 0x000fc00000000000 */
[----:B------:R-:W-:-:S00]  /*1ad0*/  NOP ;  /* 0x0000000000007918 */ /* 0x000fc00000000000 */
[----:B------:R-:W-:-:S00]  /*1ae0*/  NOP ;  /* 0x0000000000007918 */ /* 0x000fc00000000000 */
[----:B------:R-:W-:-:S00]  /*1af0*/  NOP ;  /* 0x0000000000007918 */ /* 0x000fc00000000000 */
.L_x_3:


//--------------------- .nv.shared._Z9transposePfS_ii --------------------------
	.section	.nv.shared._Z9transposePfS_ii,"aw",@nobits
	.sectionflags	@""
	.align	16
	.zero		1024


//--------------------- .nv.shared.reserved.0     --------------------------
	.section	.nv.shared.reserved.0,"aw",@nobits
	.weak		__nv_reservedSMEM_offset_0_alias
	.size		__nv_reservedSMEM_offset_0_alias, 0, 64
	.other		__nv_reservedSMEM_offset_0_alias,@"STO_CUDA_RESERVED_SHARED STV_DEFAULT"
__nv_reservedSMEM_offset_0_alias:
	.zero		0
	.zero		64


//--------------------- .nv.constant0._Z9transposePfS_ii --------------------------
	.section	.nv.constant0._Z9transposePfS_ii,"a",@progbits
	.sectionflags	@""
	.align	4
.nv.constant0._Z9transposePfS_ii:
	.zero		920


//--------------------- SYMBOLS --------------------------

	.type		.nv.reservedSmem.offset0,@object
	.size		.nv.reservedSmem.offset0,0x4
	.type		.nv.reservedSmem.cap,@object
	.size		.nv.reservedSmem.cap,0x4
